//
// Generated by NVIDIA NVVM Compiler
//
// Compiler Build ID: CL-36424714
// Cuda compilation tools, release 13.0, V13.0.88
// Based on NVVM 20.0.0
//

.version 9.0
.target sm_100
.address_size 64

	// .globl	_Z9incrementPf

.visible .entry _Z9incrementPf(
	.param .u64 .ptr .align 1 _Z9incrementPf_param_0
)
{
	.reg .b32 	%r<5>;
	.reg .b32 	%f<3>;
	.reg .b64 	%rd<5>;

	ld.param.u64 	%rd1, [_Z9incrementPf_param_0];
	cvta.to.global.u64 	%rd2, %rd1;
	mov.u32 	%r1, %tid.x;
	mov.u32 	%r2, %ntid.x;
	mov.u32 	%r3, %ctaid.x;
	mad.lo.s32 	%r4, %r2, %r3, %r1;
	mul.wide.s32 	%rd3, %r4, 4;
	add.s64 	%rd4, %rd2, %rd3;
	ld.global.f32 	%f1, [%rd4];
	add.f32 	%f2, %f1, 0f3F800000;
	st.global.f32 	[%rd4], %f2;
	ret;

}


// ===== COMPILED SASS (sm_100) =====

	.target	sm_100

	.elftype	@"ET_EXEC"


//--------------------- .note.nv.tkinfo           --------------------------
	.section	.note.nv.tkinfo,"",@"SHT_NOTE"
	.sectionflags	@"SHF_NOTE_NV_TKINFO"
	.tkinfo
        /*0018*/ 	.word	0x00000002
        /*0030*/ 	.string	""
        /*0030*/ 	.string	"ptxas"
        /*0030*/ 	.string	"Cuda compilation tools, release 13.0, V13.0.88"
        /*0030*/ 	.string	"Build cuda_13.0.r13.0/compiler.36424714_0"
        /*0030*/ 	.string	"-arch sm_100 -m 64 "



//--------------------- .note.nv.cuinfo           --------------------------
	.section	.note.nv.cuinfo,"",@"SHT_NOTE"
	.sectionflags	@"SHF_NOTE_NV_CUINFO"
        /*0018*/ 	.short	0x0002
        /*001a*/ 	.short	0x0064
        /*001c*/ 	.short	0x0082
	.zero		2


//--------------------- .nv.info                  --------------------------
	.section	.nv.info,"",@"SHT_CUDA_INFO"
	.align	4


	//----- nvinfo : EIATTR_REGCOUNT
	.align		4
        /*0000*/ 	.byte	0x04, 0x2f
        /*0002*/ 	.short	(.L_1 - .L_0)
	.align		4
.L_0:
        /*0004*/ 	.word	index@(_Z9incrementPf)
        /*0008*/ 	.word	0x00000008


	//----- nvinfo : EIATTR_FRAME_SIZE
	.align		4
.L_1:
        /*000c*/ 	.byte	0x04, 0x11
        /*000e*/ 	.short	(.L_3 - .L_2)
	.align		4
.L_2:
        /*0010*/ 	.word	index@(_Z9incrementPf)
        /*0014*/ 	.word	0x00000000


	//----- nvinfo : EIATTR_MIN_STACK_SIZE
	.align		4
.L_3:
        /*0018*/ 	.byte	0x04, 0x12
        /*001a*/ 	.short	(.L_5 - .L_4)
	.align		4
.L_4:
        /*001c*/ 	.word	index@(_Z9incrementPf)
        /*0020*/ 	.word	0x00000000
.L_5:


//--------------------- .nv.compat                --------------------------
	.section	.nv.compat,"",@"SHT_CUDA_COMPAT_INFO"
	.align	4
        /*0000*/ 	.byte	0x02, 0x09, 0x00, 0x00, 0x02, 0x02, 0x01, 0x00, 0x02, 0x05, 0x05, 0x00, 0x03, 0x07, 0x01, 0x01
        /*0010*/ 	.byte	0x02, 0x03, 0x00, 0x00, 0x02, 0x06, 0x01, 0x00, 0x04, 0x0b, 0x08, 0x00, 0x09, 0x00, 0x00, 0x00
        /*0020*/ 	.byte	0x00, 0x00, 0x00, 0x00


//--------------------- .nv.info._Z9incrementPf   --------------------------
	.section	.nv.info._Z9incrementPf,"",@"SHT_CUDA_INFO"
	.sectionflags	@""
	.align	4


	//----- nvinfo : EIATTR_CUDA_API_VERSION
	.align		4
        /*0000*/ 	.byte	0x04, 0x37
        /*0002*/ 	.short	(.L_7 - .L_6)
.L_6:
        /*0004*/ 	.word	0x00000082


	//----- nvinfo : EIATTR_KPARAM_INFO
	.align		4
.L_7:
        /*0008*/ 	.byte	0x04, 0x17
        /*000a*/ 	.short	(.L_9 - .L_8)
.L_8:
        /*000c*/ 	.word	0x00000000
        /*0010*/ 	.short	0x0000
        /*0012*/ 	.short	0x0000
        /*0014*/ 	.byte	0x00, 0xf5, 0x21, 0x00


	//----- nvinfo : EIATTR_SPARSE_MMA_MASK
	.align		4
.L_9:
        /*0018*/ 	.byte	0x03, 0x50
        /*001a*/ 	.short	0x0000


	//----- nvinfo : EIATTR_MAXREG_COUNT
	.align		4
        /*001c*/ 	.byte	0x03, 0x1b
        /*001e*/ 	.short	0x00ff


	//----- nvinfo : EIATTR_MERCURY_ISA_VERSION
	.align		4
        /*0020*/ 	.byte	0x03, 0x5f
        /*0022*/ 	.short	0x0101


	//----- nvinfo : EIATTR_VRC_CTA_INIT_COUNT
	.align		4
        /*0024*/ 	.byte	0x02, 0x4a
	.zero		1
	.zero		1


	//----- nvinfo : EIATTR_EXIT_INSTR_OFFSETS
	.align		4
        /*0028*/ 	.byte	0x04, 0x1c
        /*002a*/ 	.short	(.L_11 - .L_10)


	//   ....[0]....
.L_10:
        /*002c*/ 	.word	0x000000b0


	//----- nvinfo : EIATTR_CBANK_PARAM_SIZE
	.align		4
.L_11:
        /*0030*/ 	.byte	0x03, 0x19
        /*0032*/ 	.short	0x0008


	//----- nvinfo : EIATTR_PARAM_CBANK
	.align		4
        /*0034*/ 	.byte	0x04, 0x0a
        /*0036*/ 	.short	(.L_13 - .L_12)
	.align		4
.L_12:
        /*0038*/ 	.word	index@(.nv.constant0._Z9incrementPf)
        /*003c*/ 	.short	0x0380
        /*003e*/ 	.short	0x0008


	//----- nvinfo : EIATTR_SW_WAR
	.align		4
.L_13:
        /*0040*/ 	.byte	0x04, 0x36
        /*0042*/ 	.short	(.L_15 - .L_14)
.L_14:
        /*0044*/ 	.word	0x00000008
.L_15:


//--------------------- .nv.callgraph             --------------------------
	.section	.nv.callgraph,"",@"SHT_CUDA_CALLGRAPH"
	.align	4
	.sectionentsize	8
	.align		4
        /*0000*/ 	.word	0x00000000
	.align		4
        /*0004*/ 	.word	0xffffffff
	.align		4
        /*0008*/ 	.word	0x00000000
	.align		4
        /*000c*/ 	.word	0xfffffffe
	.align		4
        /*0010*/ 	.word	0x00000000
	.align		4
        /*0014*/ 	.word	0xfffffffd
	.align		4
        /*0018*/ 	.word	0x00000000
	.align		4
        /*001c*/ 	.word	0xfffffffc


//--------------------- .text._Z9incrementPf      --------------------------
	.section	.text._Z9incrementPf,"ax",@progbits
	.align	128
        .global         _Z9incrementPf
        .type           _Z9incrementPf,@function
        .size           _Z9incrementPf,(.L_x_1 - _Z9incrementPf)
        .other          _Z9incrementPf,@"STO_CUDA_ENTRY STV_DEFAULT"
_Z9incrementPf:
.text._Z9incrementPf:
[----:B------:R-:W-:Y:S01]  /*0000*/  LDC R1, c[0x0][0x37c] ;  /* 0x0000df00ff017b82 */ /* 0x000fe20000000800 */
[----:B------:R-:W0:Y:S07]  /*0010*/  S2R R5, SR_TID.X ;  /* 0x0000000000057919 */ /* 0x000e2e0000002100 */
[----:B------:R-:W1:Y:S01]  /*0020*/  LDC.64 R2, c[0x0][0x380] ;  /* 0x0000e000ff027b82 */ /* 0x000e620000000a00 */
[----:B------:R-:W0:Y:S01]  /*0030*/  LDCU UR6, c[0x0][0x360] ;  /* 0x00006c00ff0677ac */ /* 0x000e220008000800 */
[----:B------:R-:W0:Y:S01]  /*0040*/  S2R R0, SR_CTAID.X ;  /* 0x0000000000007919 */ /* 0x000e220000002500 */
[----:B------:R-:W2:Y:S01]  /*0050*/  LDCU.64 UR4, c[0x0][0x358] ;  /* 0x00006b00ff0477ac */ /* 0x000ea20008000a00 */
[----:B0-----:R-:W-:-:S04]  /*0060*/  IMAD R5, R0, UR6, R5 ;  /* 0x0000000600057c24 */ /* 0x001fc8000f8e0205 */
[----:B-1----:R-:W-:-:S05]  /*0070*/  IMAD.WIDE R2, R5, 0x4, R2 ;  /* 0x0000000405027825 */ /* 0x002fca00078e0202 */
[----:B--2---:R-:W2:Y:S02]  /*0080*/  LDG.E R0, desc[UR4][R2.64] ;  /* 0x0000000402007981 */ /* 0x004ea4000c1e1900 */
[----:B--2---:R-:W-:-:S05]  /*0090*/  FADD R5, R0, 1 ;  /* 0x3f80000000057421 */ /* 0x004fca0000000000 */
[----:B------:R-:W-:Y:S01]  /*00a0*/  STG.E desc[UR4][R2.64], R5 ;  /* 0x0000000502007986 */ /* 0x000fe2000c101904 */
[----:B------:R-:W-:Y:S05]  /*00b0*/  EXIT ;  /* 0x000000000000794d */ /* 0x000fea0003800000 */
.L_x_0:
[----:B------:R-:W-:-:S00]  /*00c0*/  BRA `(.L_x_0) ;  /* 0xfffffffc00fc7947 */ /* 0x000fc0000383ffff */
[----:B------:R-:W-:-:S00]  /*00d0*/  NOP ;  /* 0x0000000000007918 */ /* 0x000fc00000000000 */
        /* <DEDUP_REMOVED lines=10> */
.L_x_1:


//--------------------- .nv.shared.reserved.0     --------------------------
	.section	.nv.shared.reserved.0,"aw",@nobits
	.weak		__nv_reservedSMEM_offset_0_alias
	.size		__nv_reservedSMEM_offset_0_alias, 0, 64
	.other		__nv_reservedSMEM_offset_0_alias,@"STO_CUDA_RESERVED_SHARED STV_DEFAULT"
__nv_reservedSMEM_offset_0_alias:
	.zero		0
	.zero		64


//--------------------- .nv.constant0._Z9incrementPf --------------------------
	.section	.nv.constant0._Z9incrementPf,"a",@progbits
	.sectionflags	@""
	.align	4
.nv.constant0._Z9incrementPf:
	.zero		904


//--------------------- SYMBOLS --------------------------

	.type		.nv.reservedSmem.offset0,@object
	.size		.nv.reservedSmem.offset0,0x4
